//
// Generated by NVIDIA NVVM Compiler
//
// Compiler Build ID: CL-36424714
// Cuda compilation tools, release 13.0, V13.0.88
// Based on NVVM 20.0.0
//

.version 9.0
.target sm_100
.address_size 64

	// .globl	_Z14hello_from_gpuv
.extern .func  (.param .b32 func_retval0) vprintf
(
	.param .b64 vprintf_param_0,
	.param .b64 vprintf_param_1
)
;
.global .align 1 .b8 $str[24] = {112, 114, 105, 110, 116, 32, 102, 114, 111, 109, 32, 71, 84, 88, 49, 48, 55, 48, 32, 103, 112, 117, 10};

.visible .entry _Z14hello_from_gpuv()
{
	.reg .b32 	%r<3>;
	.reg .b64 	%rd<3>;

	mov.u64 	%rd1, $str;
	cvta.global.u64 	%rd2, %rd1;
	{ // callseq 0, 0
	.param .b64 param0;
	st.param.b64 	[param0], %rd2;
	.param .b64 param1;
	st.param.b64 	[param1], 0;
	.param .b32 retval0;
	call.uni (retval0), 
	vprintf, 
	(
	param0, 
	param1
	);
	ld.param.b32 	%r1, [retval0];
	} // callseq 0
	ret;

}


// ===== COMPILED SASS (sm_100) =====

	.target	sm_100

	.elftype	@"ET_EXEC"


//--------------------- .note.nv.tkinfo           --------------------------
	.section	.note.nv.tkinfo,"",@"SHT_NOTE"
	.sectionflags	@"SHF_NOTE_NV_TKINFO"
	.tkinfo
        /*0018*/ 	.word	0x00000002
        /*0030*/ 	.string	""
        /*0030*/ 	.string	"ptxas"
        /*0030*/ 	.string	"Cuda compilation tools, release 13.0, V13.0.88"
        /*0030*/ 	.string	"Build cuda_13.0.r13.0/compiler.36424714_0"
        /*0030*/ 	.string	"-arch sm_100 -m 64 "



//--------------------- .note.nv.cuinfo           --------------------------
	.section	.note.nv.cuinfo,"",@"SHT_NOTE"
	.sectionflags	@"SHF_NOTE_NV_CUINFO"
        /*0018*/ 	.short	0x0002
        /*001a*/ 	.short	0x0064
        /*001c*/ 	.short	0x0082
	.zero		2


//--------------------- .nv.info                  --------------------------
	.section	.nv.info,"",@"SHT_CUDA_INFO"
	.align	4


	//----- nvinfo : EIATTR_REGCOUNT
	.align		4
        /*0000*/ 	.byte	0x04, 0x2f
        /*0002*/ 	.short	(.L_2 - .L_1)
	.align		4
.L_1:
        /*0004*/ 	.word	index@(_Z14hello_from_gpuv)
        /*0008*/ 	.word	0x00000018


	//----- nvinfo : EIATTR_FRAME_SIZE
	.align		4
.L_2:
        /*000c*/ 	.byte	0x04, 0x11
        /*000e*/ 	.short	(.L_4 - .L_3)
	.align		4
.L_3:
        /*0010*/ 	.word	index@(_Z14hello_from_gpuv)
        /*0014*/ 	.word	0x00000000


	//----- nvinfo : EIATTR_MIN_STACK_SIZE
	.align		4
.L_4:
        /*0018*/ 	.byte	0x04, 0x12
        /*001a*/ 	.short	(.L_6 - .L_5)
	.align		4
.L_5:
        /*001c*/ 	.word	index@(_Z14hello_from_gpuv)
        /*0020*/ 	.word	0x00000000
.L_6:


//--------------------- .nv.compat                --------------------------
	.section	.nv.compat,"",@"SHT_CUDA_COMPAT_INFO"
	.align	4
        /*0000*/ 	.byte	0x02, 0x09, 0x00, 0x00, 0x02, 0x02, 0x01, 0x00, 0x02, 0x05, 0x05, 0x00, 0x03, 0x07, 0x01, 0x01
        /*0010*/ 	.byte	0x02, 0x03, 0x00, 0x00, 0x02, 0x06, 0x01, 0x00, 0x04, 0x0b, 0x08, 0x00, 0x09, 0x00, 0x00, 0x00
        /*0020*/ 	.byte	0x00, 0x00, 0x00, 0x00


//--------------------- .nv.info._Z14hello_from_gpuv --------------------------
	.section	.nv.info._Z14hello_from_gpuv,"",@"SHT_CUDA_INFO"
	.sectionflags	@""
	.align	4


	//----- nvinfo : EIATTR_CUDA_API_VERSION
	.align		4
        /*0000*/ 	.byte	0x04, 0x37
        /*0002*/ 	.short	(.L_8 - .L_7)
.L_7:
        /*0004*/ 	.word	0x00000082


	//----- nvinfo : EIATTR_SPARSE_MMA_MASK
	.align		4
.L_8:
        /*0008*/ 	.byte	0x03, 0x50
        /*000a*/ 	.short	0x0000


	//----- nvinfo : EIATTR_MAXREG_COUNT
	.align		4
        /*000c*/ 	.byte	0x03, 0x1b
        /*000e*/ 	.short	0x00ff


	//----- nvinfo : EIATTR_EXTERNS
	.align		4
        /*0010*/ 	.byte	0x04, 0x0f
        /*0012*/ 	.short	(.L_10 - .L_9)


	//   ....[0]....
	.align		4
.L_9:
        /*0014*/ 	.word	index@(vprintf)


	//----- nvinfo : EIATTR_MERCURY_ISA_VERSION
	.align		4
.L_10:
        /*0018*/ 	.byte	0x03, 0x5f
        /*001a*/ 	.short	0x0101


	//----- nvinfo : EIATTR_VRC_CTA_INIT_COUNT
	.align		4
        /*001c*/ 	.byte	0x02, 0x4a
	.zero		1
	.zero		1


	//----- nvinfo : EIATTR_SYSCALL_OFFSETS
	.align		4
        /*0020*/ 	.byte	0x04, 0x46
        /*0022*/ 	.short	(.L_12 - .L_11)


	//   ....[0]....
.L_11:
        /*0024*/ 	.word	0x00000080


	//----- nvinfo : EIATTR_EXIT_INSTR_OFFSETS
	.align		4
.L_12:
        /*0028*/ 	.byte	0x04, 0x1c
        /*002a*/ 	.short	(.L_14 - .L_13)


	//   ....[0]....
.L_13:
        /*002c*/ 	.word	0x00000090


	//----- nvinfo : EIATTR_SW_WAR
	.align		4
.L_14:
        /*0030*/ 	.byte	0x04, 0x36
        /*0032*/ 	.short	(.L_16 - .L_15)
.L_15:
        /*0034*/ 	.word	0x00000008
.L_16:


//--------------------- .nv.callgraph             --------------------------
	.section	.nv.callgraph,"",@"SHT_CUDA_CALLGRAPH"
	.align	4
	.sectionentsize	8
	.align		4
        /*0000*/ 	.word	0x00000000
	.align		4
        /*0004*/ 	.word	0xffffffff
	.align		4
        /*0008*/ 	.word	index@(_Z14hello_from_gpuv)
	.align		4
        /*000c*/ 	.word	index@(vprintf)
	.align		4
        /*0010*/ 	.word	0x00000000
	.align		4
        /*0014*/ 	.word	0xfffffffe
	.align		4
        /*0018*/ 	.word	0x00000000
	.align		4
        /*001c*/ 	.word	0xfffffffd
	.align		4
        /*0020*/ 	.word	0x00000000
	.align		4
        /*0024*/ 	.word	0xfffffffc


//--------------------- .nv.constant4             --------------------------
	.section	.nv.constant4,"a",@progbits
	.align	8
	.align		8
.nv.constant4:
        /*0000*/ 	.dword	vprintf
	.align		8
        /*0008*/ 	.dword	$str


//--------------------- .text._Z14hello_from_gpuv --------------------------
	.section	.text._Z14hello_from_gpuv,"ax",@progbits
	.align	128
        .global         _Z14hello_from_gpuv
        .type           _Z14hello_from_gpuv,@function
        .size           _Z14hello_from_gpuv,(.L_x_2 - _Z14hello_from_gpuv)
        .other          _Z14hello_from_gpuv,@"STO_CUDA_ENTRY STV_DEFAULT"
_Z14hello_from_gpuv:
.text._Z14hello_from_gpuv:
[----:B------:R-:W0:Y:S01]  /*0000*/  LDC R1, c[0x0][0x37c] ;  /* 0x0000df00ff017b82 */ /* 0x000e220000000800 */
[----:B------:R-:W-:Y:S01]  /*0010*/  MOV R0, 0x0 ;  /* 0x0000000000007802 */ /* 0x000fe20000000f00 */
[----:B------:R-:W1:Y:S01]  /*0020*/  LDCU.64 UR4, c[0x4][0x8] ;  /* 0x01000100ff0477ac */ /* 0x000e620008000a00 */
[----:B------:R-:W-:-:S05]  /*0030*/  CS2R R6, SRZ ;  /* 0x0000000000067805 */ /* 0x000fca000001ff00 */
[----:B------:R2:W3:Y:S01]  /*0040*/  LDC.64 R2, c[0x4][R0] ;  /* 0x0100000000027b82 */ /* 0x0004e20000000a00 */
[----:B-1----:R-:W-:Y:S02]  /*0050*/  IMAD.U32 R4, RZ, RZ, UR4 ;  /* 0x00000004ff047e24 */ /* 0x002fe4000f8e00ff */
[----:B--2---:R-:W-:-:S07]  /*0060*/  IMAD.U32 R5, RZ, RZ, UR5 ;  /* 0x00000005ff057e24 */ /* 0x004fce000f8e00ff */
[----:B------:R-:W-:-:S07]  /*0070*/  LEPC R20, `(.L_x_0) ;  /* 0x000000001014794e */ /* 0x000fce0000000000 */
[----:B0--3--:R-:W-:Y:S05]  /*0080*/  CALL.ABS.NOINC R2 ;  /* 0x0000000002007343 */ /* 0x009fea0003c00000 */
.L_x_0:
[----:B------:R-:W-:Y:S05]  /*0090*/  EXIT ;  /* 0x000000000000794d */ /* 0x000fea0003800000 */
.L_x_1:
[----:B------:R-:W-:-:S00]  /*00a0*/  BRA `(.L_x_1) ;  /* 0xfffffffc00fc7947 */ /* 0x000fc0000383ffff */
[----:B------:R-:W-:-:S00]  /*00b0*/  NOP ;  /* 0x0000000000007918 */ /* 0x000fc00000000000 */
        /* <DEDUP_REMOVED lines=12> */
.L_x_2:


//--------------------- .nv.global.init           --------------------------
	.section	.nv.global.init,"aw",@progbits
.nv.global.init:
	.type		$str,@object
	.size		$str,(.L_0 - $str)
$str:
        /*0000*/ 	.byte	0x70, 0x72, 0x69, 0x6e, 0x74, 0x20, 0x66, 0x72, 0x6f, 0x6d, 0x20, 0x47, 0x54, 0x58, 0x31, 0x30
        /*0010*/ 	.byte	0x37, 0x30, 0x20, 0x67, 0x70, 0x75, 0x0a, 0x00
.L_0:


//--------------------- .nv.shared.reserved.0     --------------------------
	.section	.nv.shared.reserved.0,"aw",@nobits
	.weak		__nv_reservedSMEM_offset_0_alias
	.size		__nv_reservedSMEM_offset_0_alias, 0, 64
	.other		__nv_reservedSMEM_offset_0_alias,@"STO_CUDA_RESERVED_SHARED STV_DEFAULT"
__nv_reservedSMEM_offset_0_alias:
	.zero		0
	.zero		64


//--------------------- .nv.constant0._Z14hello_from_gpuv --------------------------
	.section	.nv.constant0._Z14hello_from_gpuv,"a",@progbits
	.sectionflags	@""
	.align	4
.nv.constant0._Z14hello_from_gpuv:
	.zero		896


//--------------------- SYMBOLS --------------------------

	.type		.nv.reservedSmem.offset0,@object
	.size		.nv.reservedSmem.offset0,0x4
	.type		vprintf,@function
